//
// Generated by NVIDIA NVVM Compiler
//
// Compiler Build ID: CL-36424714
// Cuda compilation tools, release 13.0, V13.0.88
// Based on NVVM 20.0.0
//

.version 9.0
.target sm_100
.address_size 64

	// .globl	_Z23compute_histogram_probsPfS_S_iiff

.visible .entry _Z23compute_histogram_probsPfS_S_iiff(
	.param .u64 .ptr .align 1 _Z23compute_histogram_probsPfS_S_iiff_param_0,
	.param .u64 .ptr .align 1 _Z23compute_histogram_probsPfS_S_iiff_param_1,
	.param .u64 .ptr .align 1 _Z23compute_histogram_probsPfS_S_iiff_param_2,
	.param .u32 _Z23compute_histogram_probsPfS_S_iiff_param_3,
	.param .u32 _Z23compute_histogram_probsPfS_S_iiff_param_4,
	.param .f32 _Z23compute_histogram_probsPfS_S_iiff_param_5,
	.param .f32 _Z23compute_histogram_probsPfS_S_iiff_param_6
)
{
	.reg .pred 	%p<6>;
	.reg .b32 	%r<19>;
	.reg .b32 	%f<71>;
	.reg .b64 	%rd<15>;

	ld.param.u64 	%rd5, [_Z23compute_histogram_probsPfS_S_iiff_param_0];
	ld.param.u64 	%rd6, [_Z23compute_histogram_probsPfS_S_iiff_param_1];
	ld.param.u64 	%rd7, [_Z23compute_histogram_probsPfS_S_iiff_param_2];
	ld.param.u32 	%r9, [_Z23compute_histogram_probsPfS_S_iiff_param_3];
	ld.param.u32 	%r8, [_Z23compute_histogram_probsPfS_S_iiff_param_4];
	ld.param.f32 	%f2, [_Z23compute_histogram_probsPfS_S_iiff_param_6];
	mov.u32 	%r10, %ctaid.x;
	mov.u32 	%r11, %ntid.x;
	mov.u32 	%r12, %tid.x;
	mad.lo.s32 	%r1, %r10, %r11, %r12;
	setp.ge.s32 	%p1, %r1, %r9;
	@%p1 bra 	$L__BB0_4;
	cvta.to.global.u64 	%rd8, %rd5;
	mul.wide.s32 	%rd9, %r1, 4;
	add.s64 	%rd10, %rd8, %rd9;
	ld.global.f32 	%f1, [%rd10];
	setp.lt.s32 	%p2, %r8, 1;
	@%p2 bra 	$L__BB0_4;
	mul.lo.s32 	%r18, %r8, %r1;
	cvta.to.global.u64 	%rd11, %rd6;
	add.s64 	%rd14, %rd11, 4;
	neg.s32 	%r17, %r8;
	cvta.to.global.u64 	%rd2, %rd7;
$L__BB0_3:
	mul.wide.s32 	%rd12, %r18, 4;
	add.s64 	%rd13, %rd2, %rd12;
	ld.global.f32 	%f3, [%rd14];
	sub.f32 	%f4, %f3, %f1;
	div.rn.f32 	%f5, %f4, %f2;
	abs.f32 	%f6, %f5;
	fma.rn.f32 	%f7, %f6, 0f3F000000, 0f3F800000;
	rcp.rn.f32 	%f8, %f7;
	mul.f32 	%f9, %f5, %f5;
	mov.f32 	%f10, 0fBFA1FC4E;
	sub.f32 	%f11, %f10, %f9;
	fma.rn.f32 	%f12, %f8, 0f3E2EF945, 0fBF527892;
	fma.rn.f32 	%f13, %f8, %f12, 0f3FBE87B0;
	fma.rn.f32 	%f14, %f8, %f13, 0fBF914E5D;
	fma.rn.f32 	%f15, %f8, %f14, 0f3E8EC7CC;
	fma.rn.f32 	%f16, %f8, %f15, 0fBE3EC24C;
	fma.rn.f32 	%f17, %f8, %f16, 0f3DC636C9;
	fma.rn.f32 	%f18, %f8, %f17, 0f3EBF88FB;
	fma.rn.f32 	%f19, %f8, %f18, 0f3F8000C7;
	fma.rn.f32 	%f20, %f8, %f19, %f11;
	fma.rn.f32 	%f21, %f20, 0f3BBB989D, 0f3F000000;
	cvt.sat.f32.f32 	%f22, %f21;
	mov.f32 	%f23, 0f4B400001;
	mov.f32 	%f24, 0f437C0000;
	fma.rm.f32 	%f25, %f22, %f24, %f23;
	add.f32 	%f26, %f25, 0fCB40007F;
	neg.f32 	%f27, %f26;
	fma.rn.f32 	%f28, %f20, 0f3FB8AA3B, %f27;
	fma.rn.f32 	%f29, %f20, 0f32A57060, %f28;
	mov.b32 	%r13, %f25;
	shl.b32 	%r14, %r13, 23;
	mov.b32 	%f30, %r14;
	ex2.approx.ftz.f32 	%f31, %f29;
	mul.f32 	%f32, %f31, %f30;
	mul.f32 	%f33, %f8, %f32;
	setp.ge.f32 	%p3, %f5, 0f00000000;
	mov.f32 	%f34, 0f3F800000;
	sub.f32 	%f35, %f34, %f33;
	add.f32 	%f36, %f33, 0fBF800000;
	selp.f32 	%f37, %f35, %f36, %p3;
	ld.global.f32 	%f38, [%rd14+-4];
	sub.f32 	%f39, %f38, %f1;
	div.rn.f32 	%f40, %f39, %f2;
	abs.f32 	%f41, %f40;
	fma.rn.f32 	%f42, %f41, 0f3F000000, 0f3F800000;
	rcp.rn.f32 	%f43, %f42;
	mul.f32 	%f44, %f40, %f40;
	sub.f32 	%f45, %f10, %f44;
	fma.rn.f32 	%f46, %f43, 0f3E2EF945, 0fBF527892;
	fma.rn.f32 	%f47, %f43, %f46, 0f3FBE87B0;
	fma.rn.f32 	%f48, %f43, %f47, 0fBF914E5D;
	fma.rn.f32 	%f49, %f43, %f48, 0f3E8EC7CC;
	fma.rn.f32 	%f50, %f43, %f49, 0fBE3EC24C;
	fma.rn.f32 	%f51, %f43, %f50, 0f3DC636C9;
	fma.rn.f32 	%f52, %f43, %f51, 0f3EBF88FB;
	fma.rn.f32 	%f53, %f43, %f52, 0f3F8000C7;
	fma.rn.f32 	%f54, %f43, %f53, %f45;
	fma.rn.f32 	%f55, %f54, 0f3BBB989D, 0f3F000000;
	cvt.sat.f32.f32 	%f56, %f55;
	fma.rm.f32 	%f57, %f56, %f24, %f23;
	add.f32 	%f58, %f57, 0fCB40007F;
	neg.f32 	%f59, %f58;
	fma.rn.f32 	%f60, %f54, 0f3FB8AA3B, %f59;
	fma.rn.f32 	%f61, %f54, 0f32A57060, %f60;
	mov.b32 	%r15, %f57;
	shl.b32 	%r16, %r15, 23;
	mov.b32 	%f62, %r16;
	ex2.approx.ftz.f32 	%f63, %f61;
	mul.f32 	%f64, %f63, %f62;
	mul.f32 	%f65, %f43, %f64;
	setp.ge.f32 	%p4, %f40, 0f00000000;
	sub.f32 	%f66, %f34, %f65;
	add.f32 	%f67, %f65, 0fBF800000;
	selp.f32 	%f68, %f66, %f67, %p4;
	sub.f32 	%f69, %f37, %f68;
	mul.f32 	%f70, %f69, 0f3F000000;
	st.global.f32 	[%rd13], %f70;
	add.s64 	%rd14, %rd14, 4;
	add.s32 	%r18, %r18, 1;
	add.s32 	%r17, %r17, 1;
	setp.ne.s32 	%p5, %r17, 0;
	@%p5 bra 	$L__BB0_3;
$L__BB0_4:
	ret;

}


// ===== COMPILED SASS (sm_100) =====

	.target	sm_100

	.elftype	@"ET_EXEC"


//--------------------- .note.nv.tkinfo           --------------------------
	.section	.note.nv.tkinfo,"",@"SHT_NOTE"
	.sectionflags	@"SHF_NOTE_NV_TKINFO"
	.tkinfo
        /*0018*/ 	.word	0x00000002
        /*0030*/ 	.string	""
        /*0030*/ 	.string	"ptxas"
        /*0030*/ 	.string	"Cuda compilation tools, release 13.0, V13.0.88"
        /*0030*/ 	.string	"Build cuda_13.0.r13.0/compiler.36424714_0"
        /*0030*/ 	.string	"-arch sm_100 -m 64 "



//--------------------- .note.nv.cuinfo           --------------------------
	.section	.note.nv.cuinfo,"",@"SHT_NOTE"
	.sectionflags	@"SHF_NOTE_NV_CUINFO"
        /*0018*/ 	.short	0x0002
        /*001a*/ 	.short	0x0064
        /*001c*/ 	.short	0x0082
	.zero		2


//--------------------- .nv.info                  --------------------------
	.section	.nv.info,"",@"SHT_CUDA_INFO"
	.align	4


	//----- nvinfo : EIATTR_REGCOUNT
	.align		4
        /*0000*/ 	.byte	0x04, 0x2f
        /*0002*/ 	.short	(.L_1 - .L_0)
	.align		4
.L_0:
        /*0004*/ 	.word	index@(_Z23compute_histogram_probsPfS_S_iiff)
        /*0008*/ 	.word	0x0000001a


	//----- nvinfo : EIATTR_FRAME_SIZE
	.align		4
.L_1:
        /*000c*/ 	.byte	0x04, 0x11
        /*000e*/ 	.short	(.L_3 - .L_2)
	.align		4
.L_2:
        /*0010*/ 	.word	index@($__internal_1_$__cuda_sm3x_div_rn_noftz_f32_slowpath)
        /*0014*/ 	.word	0x00000000


	//----- nvinfo : EIATTR_FRAME_SIZE
	.align		4
.L_3:
        /*0018*/ 	.byte	0x04, 0x11
        /*001a*/ 	.short	(.L_5 - .L_4)
	.align		4
.L_4:
        /*001c*/ 	.word	index@($__internal_0_$__cuda_sm20_rcp_rn_f32_slowpath)
        /*0020*/ 	.word	0x00000000


	//----- nvinfo : EIATTR_FRAME_SIZE
	.align		4
.L_5:
        /*0024*/ 	.byte	0x04, 0x11
        /*0026*/ 	.short	(.L_7 - .L_6)
	.align		4
.L_6:
        /*0028*/ 	.word	index@(_Z23compute_histogram_probsPfS_S_iiff)
        /*002c*/ 	.word	0x00000000


	//----- nvinfo : EIATTR_MIN_STACK_SIZE
	.align		4
.L_7:
        /*0030*/ 	.byte	0x04, 0x12
        /*0032*/ 	.short	(.L_9 - .L_8)
	.align		4
.L_8:
        /*0034*/ 	.word	index@(_Z23compute_histogram_probsPfS_S_iiff)
        /*0038*/ 	.word	0x00000000
.L_9:


//--------------------- .nv.compat                --------------------------
	.section	.nv.compat,"",@"SHT_CUDA_COMPAT_INFO"
	.align	4
        /*0000*/ 	.byte	0x02, 0x09, 0x00, 0x00, 0x02, 0x02, 0x01, 0x00, 0x02, 0x05, 0x05, 0x00, 0x03, 0x07, 0x01, 0x01
        /*0010*/ 	.byte	0x02, 0x03, 0x00, 0x00, 0x02, 0x06, 0x01, 0x00, 0x04, 0x0b, 0x08, 0x00, 0x01, 0x00, 0x00, 0x00
        /*0020*/ 	.byte	0x00, 0x00, 0x00, 0x00


//--------------------- .nv.info._Z23compute_histogram_probsPfS_S_iiff --------------------------
	.section	.nv.info._Z23compute_histogram_probsPfS_S_iiff,"",@"SHT_CUDA_INFO"
	.sectionflags	@""
	.align	4


	//----- nvinfo : EIATTR_CUDA_API_VERSION
	.align		4
        /*0000*/ 	.byte	0x04, 0x37
        /*0002*/ 	.short	(.L_11 - .L_10)
.L_10:
        /*0004*/ 	.word	0x00000082


	//----- nvinfo : EIATTR_KPARAM_INFO
	.align		4
.L_11:
        /*0008*/ 	.byte	0x04, 0x17
        /*000a*/ 	.short	(.L_13 - .L_12)
.L_12:
        /*000c*/ 	.word	0x00000000
        /*0010*/ 	.short	0x0006
        /*0012*/ 	.short	0x0024
        /*0014*/ 	.byte	0x00, 0xf0, 0x11, 0x00


	//----- nvinfo : EIATTR_KPARAM_INFO
	.align		4
.L_13:
        /*0018*/ 	.byte	0x04, 0x17
        /*001a*/ 	.short	(.L_15 - .L_14)
.L_14:
        /*001c*/ 	.word	0x00000000
        /*0020*/ 	.short	0x0005
        /*0022*/ 	.short	0x0020
        /*0024*/ 	.byte	0x00, 0xf0, 0x11, 0x00


	//----- nvinfo : EIATTR_KPARAM_INFO
	.align		4
.L_15:
        /*0028*/ 	.byte	0x04, 0x17
        /*002a*/ 	.short	(.L_17 - .L_16)
.L_16:
        /*002c*/ 	.word	0x00000000
        /*0030*/ 	.short	0x0004
        /*0032*/ 	.short	0x001c
        /*0034*/ 	.byte	0x00, 0xf0, 0x11, 0x00


	//----- nvinfo : EIATTR_KPARAM_INFO
	.align		4
.L_17:
        /*0038*/ 	.byte	0x04, 0x17
        /*003a*/ 	.short	(.L_19 - .L_18)
.L_18:
        /*003c*/ 	.word	0x00000000
        /*0040*/ 	.short	0x0003
        /*0042*/ 	.short	0x0018
        /*0044*/ 	.byte	0x00, 0xf0, 0x11, 0x00


	//----- nvinfo : EIATTR_KPARAM_INFO
	.align		4
.L_19:
        /*0048*/ 	.byte	0x04, 0x17
        /*004a*/ 	.short	(.L_21 - .L_20)
.L_20:
        /*004c*/ 	.word	0x00000000
        /*0050*/ 	.short	0x0002
        /*0052*/ 	.short	0x0010
        /*0054*/ 	.byte	0x00, 0xf5, 0x21, 0x00


	//----- nvinfo : EIATTR_KPARAM_INFO
	.align		4
.L_21:
        /*0058*/ 	.byte	0x04, 0x17
        /*005a*/ 	.short	(.L_23 - .L_22)
.L_22:
        /*005c*/ 	.word	0x00000000
        /*0060*/ 	.short	0x0001
        /*0062*/ 	.short	0x0008
        /*0064*/ 	.byte	0x00, 0xf5, 0x21, 0x00


	//----- nvinfo : EIATTR_KPARAM_INFO
	.align		4
.L_23:
        /*0068*/ 	.byte	0x04, 0x17
        /*006a*/ 	.short	(.L_25 - .L_24)
.L_24:
        /*006c*/ 	.word	0x00000000
        /*0070*/ 	.short	0x0000
        /*0072*/ 	.short	0x0000
        /*0074*/ 	.byte	0x00, 0xf5, 0x21, 0x00


	//----- nvinfo : EIATTR_SPARSE_MMA_MASK
	.align		4
.L_25:
        /*0078*/ 	.byte	0x03, 0x50
        /*007a*/ 	.short	0x0000


	//----- nvinfo : EIATTR_MAXREG_COUNT
	.align		4
        /*007c*/ 	.byte	0x03, 0x1b
        /*007e*/ 	.short	0x00ff


	//----- nvinfo : EIATTR_MERCURY_ISA_VERSION
	.align		4
        /*0080*/ 	.byte	0x03, 0x5f
        /*0082*/ 	.short	0x0101


	//----- nvinfo : EIATTR_VRC_CTA_INIT_COUNT
	.align		4
        /*0084*/ 	.byte	0x02, 0x4a
	.zero		1
	.zero		1


	//----- nvinfo : EIATTR_EXIT_INSTR_OFFSETS
	.align		4
        /*0088*/ 	.byte	0x04, 0x1c
        /*008a*/ 	.short	(.L_27 - .L_26)


	//   ....[0]....
.L_26:
        /*008c*/ 	.word	0x00000070


	//   ....[1]....
        /*0090*/ 	.word	0x000000a0


	//   ....[2]....
        /*0094*/ 	.word	0x00000930


	//----- nvinfo : EIATTR_CRS_STACK_SIZE
	.align		4
.L_27:
        /*0098*/ 	.byte	0x04, 0x1e
        /*009a*/ 	.short	(.L_29 - .L_28)
.L_28:
        /*009c*/ 	.word	0x00000000


	//----- nvinfo : EIATTR_CBANK_PARAM_SIZE
	.align		4
.L_29:
        /*00a0*/ 	.byte	0x03, 0x19
        /*00a2*/ 	.short	0x0028


	//----- nvinfo : EIATTR_PARAM_CBANK
	.align		4
        /*00a4*/ 	.byte	0x04, 0x0a
        /*00a6*/ 	.short	(.L_31 - .L_30)
	.align		4
.L_30:
        /*00a8*/ 	.word	index@(.nv.constant0._Z23compute_histogram_probsPfS_S_iiff)
        /*00ac*/ 	.short	0x0380
        /*00ae*/ 	.short	0x0028


	//----- nvinfo : EIATTR_SW_WAR
	.align		4
.L_31:
        /*00b0*/ 	.byte	0x04, 0x36
        /*00b2*/ 	.short	(.L_33 - .L_32)
.L_32:
        /*00b4*/ 	.word	0x00000008
.L_33:


//--------------------- .nv.callgraph             --------------------------
	.section	.nv.callgraph,"",@"SHT_CUDA_CALLGRAPH"
	.align	4
	.sectionentsize	8
	.align		4
        /*0000*/ 	.word	0x00000000
	.align		4
        /*0004*/ 	.word	0xffffffff
	.align		4
        /*0008*/ 	.word	0x00000000
	.align		4
        /*000c*/ 	.word	0xfffffffe
	.align		4
        /*0010*/ 	.word	0x00000000
	.align		4
        /*0014*/ 	.word	0xfffffffd
	.align		4
        /*0018*/ 	.word	0x00000000
	.align		4
        /*001c*/ 	.word	0xfffffffc


//--------------------- .text._Z23compute_histogram_probsPfS_S_iiff --------------------------
	.section	.text._Z23compute_histogram_probsPfS_S_iiff,"ax",@progbits
	.align	128
        .global         _Z23compute_histogram_probsPfS_S_iiff
        .type           _Z23compute_histogram_probsPfS_S_iiff,@function
        .size           _Z23compute_histogram_probsPfS_S_iiff,(.L_x_28 - _Z23compute_histogram_probsPfS_S_iiff)
        .other          _Z23compute_histogram_probsPfS_S_iiff,@"STO_CUDA_ENTRY STV_DEFAULT"
_Z23compute_histogram_probsPfS_S_iiff:
.text._Z23compute_histogram_probsPfS_S_iiff:
[----:B------:R-:W-:Y:S01]  /*0000*/  LDC R1, c[0x0][0x37c] ;  /* 0x0000df00ff017b82 */ /* 0x000fe20000000800 */
[----:B------:R-:W0:Y:S07]  /*0010*/  S2R R0, SR_TID.X ;  /* 0x0000000000007919 */ /* 0x000e2e0000002100 */
[----:B------:R-:W0:Y:S01]  /*0020*/  S2UR UR4, SR_CTAID.X ;  /* 0x00000000000479c3 */ /* 0x000e220000002500 */
[----:B------:R-:W1:Y:S07]  /*0030*/  LDCU UR5, c[0x0][0x398] ;  /* 0x00007300ff0577ac */ /* 0x000e6e0008000800 */
[----:B------:R-:W0:Y:S02]  /*0040*/  LDC R11, c[0x0][0x360] ;  /* 0x0000d800ff0b7b82 */ /* 0x000e240000000800 */
[----:B0-----:R-:W-:-:S05]  /*0050*/  IMAD R11, R11, UR4, R0 ;  /* 0x000000040b0b7c24 */ /* 0x001fca000f8e0200 */
[----:B-1----:R-:W-:-:S13]  /*0060*/  ISETP.GE.AND P0, PT, R11, UR5, PT ;  /* 0x000000050b007c0c */ /* 0x002fda000bf06270 */
[----:B------:R-:W-:Y:S05]  /*0070*/  @P0 EXIT ;  /* 0x000000000000094d */ /* 0x000fea0003800000 */
[----:B------:R-:W0:Y:S02]  /*0080*/  LDC R10, c[0x0][0x39c] ;  /* 0x0000e700ff0a7b82 */ /* 0x000e240000000800 */
[----:B0-----:R-:W-:-:S13]  /*0090*/  ISETP.GE.AND P0, PT, R10, 0x1, PT ;  /* 0x000000010a00780c */ /* 0x001fda0003f06270 */
[----:B------:R-:W-:Y:S05]  /*00a0*/  @!P0 EXIT ;  /* 0x000000000000894d */ /* 0x000fea0003800000 */
[----:B------:R-:W0:Y:S01]  /*00b0*/  LDC.64 R2, c[0x0][0x380] ;  /* 0x0000e000ff027b82 */ /* 0x000e220000000a00 */
[----:B------:R-:W1:Y:S01]  /*00c0*/  LDCU.64 UR6, c[0x0][0x358] ;  /* 0x00006b00ff0677ac */ /* 0x000e620008000a00 */
[----:B------:R-:W2:Y:S06]  /*00d0*/  LDCU.64 UR4, c[0x0][0x388] ;  /* 0x00007100ff0477ac */ /* 0x000eac0008000a00 */
[----:B------:R-:W3:Y:S08]  /*00e0*/  LDC R12, c[0x0][0x3a4] ;  /* 0x0000e900ff0c7b82 */ /* 0x000ef00000000800 */
[----:B------:R-:W4:Y:S01]  /*00f0*/  LDC.64 R8, c[0x0][0x390] ;  /* 0x0000e400ff087b82 */ /* 0x000f220000000a00 */
[----:B0-----:R-:W-:-:S05]  /*0100*/  IMAD.WIDE R2, R11, 0x4, R2 ;  /* 0x000000040b027825 */ /* 0x001fca00078e0202 */
[----:B-1----:R0:W5:Y:S01]  /*0110*/  LDG.E R13, desc[UR6][R2.64] ;  /* 0x00000006020d7981 */ /* 0x002162000c1e1900 */
[----:B--2---:R-:W-:Y:S01]  /*0120*/  UIADD3 UR4, UP0, UPT, UR4, 0x4, URZ ;  /* 0x0000000404047890 */ /* 0x004fe2000ff1e0ff */
[----:B------:R-:W-:Y:S01]  /*0130*/  IMAD R11, R11, R10, RZ ;  /* 0x0000000a0b0b7224 */ /* 0x000fe200078e02ff */
[----:B------:R-:W-:Y:S02]  /*0140*/  IADD3 R10, PT, PT, -R10, RZ, RZ ;  /* 0x000000ff0a0a7210 */ /* 0x000fe40007ffe1ff */
[----:B------:R-:W-:Y:S02]  /*0150*/  UIADD3.X UR5, UPT, UPT, URZ, UR5, URZ, UP0, !UPT ;  /* 0x00000005ff057290 */ /* 0x000fe400087fe4ff */
[----:B------:R-:W-:-:S04]  /*0160*/  IMAD.U32 R6, RZ, RZ, UR4 ;  /* 0x00000004ff067e24 */ /* 0x000fc8000f8e00ff */
[----:B0--34-:R-:W-:-:S07]  /*0170*/  MOV R7, UR5 ;  /* 0x0000000500077c02 */ /* 0x019fce0008000f00 */
.L_x_10:
[----:B------:R-:W2:Y:S01]  /*0180*/  LDG.E R2, desc[UR6][R6.64] ;  /* 0x0000000606027981 */ /* 0x000ea2000c1e1900 */
[----:B0-----:R-:W0:Y:S01]  /*0190*/  MUFU.RCP R3, R12 ;  /* 0x0000000c00037308 */ /* 0x001e220000001000 */
[----:B------:R-:W1:Y:S01]  /*01a0*/  LDC R0, c[0x0][0x3a4] ;  /* 0x0000e900ff007b82 */ /* 0x000e620000000800 */
[----:B------:R-:W-:Y:S01]  /*01b0*/  BSSY.RECONVERGENT B0, `(.L_x_0) ;  /* 0x000000d000007945 */ /* 0x000fe20003800200 */
[----:B0-----:R-:W-:-:S04]  /*01c0*/  FFMA R4, R3, -R12, 1 ;  /* 0x3f80000003047423 */ /* 0x001fc8000000080c */
[----:B------:R-:W-:Y:S01]  /*01d0*/  FFMA R4, R3, R4, R3 ;  /* 0x0000000403047223 */ /* 0x000fe20000000003 */
[----:B--2--5:R-:W-:-:S04]  /*01e0*/  FADD R3, -R13, R2 ;  /* 0x000000020d037221 */ /* 0x024fc80000000100 */
[----:B------:R-:W0:Y:S01]  /*01f0*/  FCHK P0, R3, R12 ;  /* 0x0000000c03007302 */ /* 0x000e220000000000 */
[----:B------:R-:W-:-:S04]  /*0200*/  FFMA R5, R3, R4, RZ ;  /* 0x0000000403057223 */ /* 0x000fc800000000ff */
[----:B------:R-:W-:-:S04]  /*0210*/  FFMA R14, R5, -R12, R3 ;  /* 0x8000000c050e7223 */ /* 0x000fc80000000003 */
[----:B------:R-:W-:Y:S01]  /*0220*/  FFMA R14, R4, R14, R5 ;  /* 0x0000000e040e7223 */ /* 0x000fe20000000005 */
[----:B------:R-:W-:Y:S01]  /*0230*/  IMAD.WIDE R4, R11, 0x4, R8 ;  /* 0x000000040b047825 */ /* 0x000fe200078e0208 */
[----:B01----:R-:W-:Y:S06]  /*0240*/  @!P0 BRA `(.L_x_1) ;  /* 0x00000000000c8947 */ /* 0x003fec0003800000 */
[----:B------:R-:W-:-:S07]  /*0250*/  MOV R16, 0x270 ;  /* 0x0000027000107802 */ /* 0x000fce0000000f00 */
[----:B------:R-:W-:Y:S05]  /*0260*/  CALL.REL.NOINC `($__internal_1_$__cuda_sm3x_div_rn_noftz_f32_slowpath) ;  /* 0x0000000800887944 */ /* 0x000fea0003c00000 */
[----:B------:R-:W-:-:S07]  /*0270*/  IMAD.MOV.U32 R14, RZ, RZ, R2 ;  /* 0x000000ffff0e7224 */ /* 0x000fce00078e0002 */
.L_x_1:
[----:B------:R-:W-:Y:S05]  /*0280*/  BSYNC.RECONVERGENT B0 ;  /* 0x0000000000007941 */ /* 0x000fea0003800200 */
.L_x_0:
[----:B------:R-:W-:Y:S01]  /*0290*/  HFMA2 R3, -RZ, RZ, 1.75, 0 ;  /* 0x3f000000ff037431 */ /* 0x000fe200000001ff */
[----:B------:R-:W-:Y:S04]  /*02a0*/  BSSY.RECONVERGENT B0, `(.L_x_2) ;  /* 0x000000e000007945 */ /* 0x000fe80003800200 */
[----:B------:R-:W-:-:S04]  /*02b0*/  FFMA R16, |R14|, R3, 1 ;  /* 0x3f8000000e107423 */ /* 0x000fc80000000203 */
[----:B------:R-:W-:-:S05]  /*02c0*/  VIADD R2, R16, 0x1800000 ;  /* 0x0180000010027836 */ /* 0x000fca0000000000 */
[----:B------:R-:W-:-:S04]  /*02d0*/  LOP3.LUT R2, R2, 0x7f800000, RZ, 0xc0, !PT ;  /* 0x7f80000002027812 */ /* 0x000fc800078ec0ff */
[----:B------:R-:W-:-:S13]  /*02e0*/  ISETP.GT.U32.AND P0, PT, R2, 0x1ffffff, PT ;  /* 0x01ffffff0200780c */ /* 0x000fda0003f04070 */
[----:B------:R-:W-:Y:S05]  /*02f0*/  @P0 BRA `(.L_x_3) ;  /* 0x0000000000100947 */ /* 0x000fea0003800000 */
[----:B------:R-:W-:Y:S02]  /*0300*/  MOV R2, R16 ;  /* 0x0000001000027202 */ /* 0x000fe40000000f00 */
[----:B------:R-:W-:-:S07]  /*0310*/  MOV R16, 0x330 ;  /* 0x0000033000107802 */ /* 0x000fce0000000f00 */
[----:B------:R-:W-:Y:S05]  /*0320*/  CALL.REL.NOINC `($__internal_0_$__cuda_sm20_rcp_rn_f32_slowpath) ;  /* 0x0000000400847944 */ /* 0x000fea0003c00000 */
[----:B------:R-:W-:Y:S05]  /*0330*/  BRA `(.L_x_4) ;  /* 0x0000000000107947 */ /* 0x000fea0003800000 */
.L_x_3:
[----:B------:R-:W0:Y:S02]  /*0340*/  MUFU.RCP R3, R16 ;  /* 0x0000001000037308 */ /* 0x000e240000001000 */
[----:B0-----:R-:W-:-:S04]  /*0350*/  FFMA R2, R16, R3, -1 ;  /* 0xbf80000010027423 */ /* 0x001fc80000000003 */
[----:B------:R-:W-:-:S04]  /*0360*/  FADD.FTZ R2, -R2, -RZ ;  /* 0x800000ff02027221 */ /* 0x000fc80000010100 */
[----:B------:R-:W-:-:S07]  /*0370*/  FFMA R3, R3, R2, R3 ;  /* 0x0000000203037223 */ /* 0x000fce0000000003 */
.L_x_4:
[----:B------:R-:W-:Y:S05]  /*0380*/  BSYNC.RECONVERGENT B0 ;  /* 0x0000000000007941 */ /* 0x000fea0003800200 */
.L_x_2:
[----:B------:R-:W2:Y:S01]  /*0390*/  LDG.E R2, desc[UR6][R6.64+-0x4] ;  /* 0xfffffc0606027981 */ /* 0x000ea2000c1e1900 */
[----:B------:R-:W-:Y:S01]  /*03a0*/  IMAD.MOV.U32 R16, RZ, RZ, 0x3e2ef945 ;  /* 0x3e2ef945ff107424 */ /* 0x000fe200078e00ff */
[----:B------:R-:W-:Y:S01]  /*03b0*/  FSETP.GE.AND P0, PT, R14, RZ, PT ;  /* 0x000000ff0e00720b */ /* 0x000fe20003f06000 */
[----:B------:R-:W-:Y:S01]  /*03c0*/  IMAD.MOV.U32 R17, RZ, RZ, 0x437c0000 ;  /* 0x437c0000ff117424 */ /* 0x000fe200078e00ff */
[----:B------:R-:W-:Y:S01]  /*03d0*/  BSSY.RECONVERGENT B0, `(.L_x_5) ;  /* 0x0000023000007945 */ /* 0x000fe20003800200 */
[----:B------:R-:W-:-:S04]  /*03e0*/  FFMA R16, R3, R16, -0.82215225696563720703 ;  /* 0xbf52789203107423 */ /* 0x000fc80000000010 */
[----:B------:R-:W-:-:S04]  /*03f0*/  FFMA R16, R16, R3, 1.4885158538818359375 ;  /* 0x3fbe87b010107423 */ /* 0x000fc80000000003 */
[----:B------:R-:W-:-:S04]  /*0400*/  FFMA R16, R16, R3, -1.1352039575576782227 ;  /* 0xbf914e5d10107423 */ /* 0x000fc80000000003 */
[----:B------:R-:W-:-:S04]  /*0410*/  FFMA R16, R16, R3, 0.27886807918548583984 ;  /* 0x3e8ec7cc10107423 */ /* 0x000fc80000000003 */
[----:B------:R-:W-:-:S04]  /*0420*/  FFMA R16, R16, R3, -0.18628805875778198242 ;  /* 0xbe3ec24c10107423 */ /* 0x000fc80000000003 */
[----:B------:R-:W-:-:S04]  /*0430*/  FFMA R16, R16, R3, 0.096784181892871856689 ;  /* 0x3dc636c910107423 */ /* 0x000fc80000000003 */
[----:B------:R-:W-:Y:S01]  /*0440*/  FFMA R18, R16, R3, 0.37409195303916931152 ;  /* 0x3ebf88fb10127423 */ /* 0x000fe20000000003 */
[----:B------:R-:W-:-:S03]  /*0450*/  FFMA R16, -R14, R14, -1.2655122280120849609 ;  /* 0xbfa1fc4e0e107423 */ /* 0x000fc6000000010e */
[----:B------:R-:W-:Y:S01]  /*0460*/  FFMA R15, R18, R3, 1.0000237226486206055 ;  /* 0x3f8000c7120f7423 */ /* 0x000fe20000000003 */
[----:B------:R-:W-:-:S03]  /*0470*/  MOV R18, 0x3f000000 ;  /* 0x3f00000000127802 */ /* 0x000fc60000000f00 */
[----:B------:R-:W-:-:S04]  /*0480*/  FFMA R15, R15, R3, R16 ;  /* 0x000000030f0f7223 */ /* 0x000fc80000000010 */
[----:B------:R-:W-:-:S04]  /*0490*/  FFMA.SAT R16, R15, 0.0057249800302088260651, R18 ;  /* 0x3bbb989d0f107823 */ /* 0x000fc80000002012 */
[----:B------:R-:W-:Y:S02]  /*04a0*/  FFMA.RM R16, R16, R17, 12582913 ;  /* 0x4b40000110107423 */ /* 0x000fe40000004011 */
[----:B------:R-:W0:Y:S02]  /*04b0*/  MUFU.RCP R17, R12 ;  /* 0x0000000c00117308 */ /* 0x000e240000001000 */
[C---:B------:R-:W-:Y:S01]  /*04c0*/  FADD R18, R16.reuse, -12583039 ;  /* 0xcb40007f10127421 */ /* 0x040fe20000000000 */
[----:B------:R-:W-:-:S03]  /*04d0*/  SHF.L.U32 R16, R16, 0x17, RZ ;  /* 0x0000001710107819 */ /* 0x000fc600000006ff */
[----:B------:R-:W-:-:S04]  /*04e0*/  FFMA R18, R15, 1.4426950216293334961, -R18 ;  /* 0x3fb8aa3b0f127823 */ /* 0x000fc80000000812 */
[----:B------:R-:W-:-:S04]  /*04f0*/  FFMA R18, R15, 1.925963033500011079e-08, R18 ;  /* 0x32a570600f127823 */ /* 0x000fc80000000012 */
[----:B------:R-:W1:Y:S01]  /*0500*/  MUFU.EX2 R15, R18 ;  /* 0x00000012000f7308 */ /* 0x000e620000000800 */
[----:B0-----:R-:W-:Y:S01]  /*0510*/  FFMA R20, R17, -R12, 1 ;  /* 0x3f80000011147423 */ /* 0x001fe2000000080c */
[----:B-1----:R-:W-:-:S04]  /*0520*/  FMUL R16, R16, R15 ;  /* 0x0000000f10107220 */ /* 0x002fc80000400000 */
[CC--:B------:R-:W-:Y:S01]  /*0530*/  FFMA R14, R16.reuse, -R3.reuse, 1 ;  /* 0x3f800000100e7423 */ /* 0x0c0fe20000000803 */
[----:B------:R-:W-:Y:S01]  /*0540*/  @!P0 FFMA R14, R16, R3, -1 ;  /* 0xbf800000100e8423 */ /* 0x000fe20000000003 */
[----:B--2---:R-:W-:Y:S01]  /*0550*/  FADD R19, -R13, R2 ;  /* 0x000000020d137221 */ /* 0x004fe20000000100 */
[----:B------:R-:W-:-:S03]  /*0560*/  FFMA R2, R17, R20, R17 ;  /* 0x0000001411027223 */ /* 0x000fc60000000011 */
[----:B------:R-:W0:Y:S01]  /*0570*/  FCHK P1, R19, R12 ;  /* 0x0000000c13007302 */ /* 0x000e220000020000 */
[----:B------:R-:W-:-:S04]  /*0580*/  FFMA R17, R2, R19, RZ ;  /* 0x0000001302117223 */ /* 0x000fc800000000ff */
[----:B------:R-:W-:-:S04]  /*0590*/  FFMA R15, R17, -R12, R19 ;  /* 0x8000000c110f7223 */ /* 0x000fc80000000013 */
[----:B------:R-:W-:Y:S01]  /*05a0*/  FFMA R15, R2, R15, R17 ;  /* 0x0000000f020f7223 */ /* 0x000fe20000000011 */
[----:B0-----:R-:W-:Y:S06]  /*05b0*/  @!P1 BRA `(.L_x_6) ;  /* 0x0000000000109947 */ /* 0x001fec0003800000 */
[----:B------:R-:W-:Y:S01]  /*05c0*/  IMAD.MOV.U32 R3, RZ, RZ, R19 ;  /* 0x000000ffff037224 */ /* 0x000fe200078e0013 */
[----:B------:R-:W-:-:S07]  /*05d0*/  MOV R16, 0x5f0 ;  /* 0x000005f000107802 */ /* 0x000fce0000000f00 */
[----:B------:R-:W-:Y:S05]  /*05e0*/  CALL.REL.NOINC `($__internal_1_$__cuda_sm3x_div_rn_noftz_f32_slowpath) ;  /* 0x0000000400a87944 */ /* 0x000fea0003c00000 */
[----:B------:R-:W-:-:S07]  /*05f0*/  MOV R15, R2 ;  /* 0x00000002000f7202 */ /* 0x000fce0000000f00 */
.L_x_6:
[----:B------:R-:W-:Y:S05]  /*0600*/  BSYNC.RECONVERGENT B0 ;  /* 0x0000000000007941 */ /* 0x000fea0003800200 */
.L_x_5:
[----:B------:R-:W-:Y:S01]  /*0610*/  IMAD.MOV.U32 R0, RZ, RZ, 0x3f000000 ;  /* 0x3f000000ff007424 */ /* 0x000fe200078e00ff */
[----:B------:R-:W-:Y:S03]  /*0620*/  BSSY.RECONVERGENT B0, `(.L_x_7) ;  /* 0x000000f000007945 */ /* 0x000fe60003800200 */
[----:B------:R-:W-:-:S05]  /*0630*/  FFMA R17, |R15|, R0, 1 ;  /* 0x3f8000000f117423 */ /* 0x000fca0000000200 */
[----:B------:R-:W-:-:S04]  /*0640*/  IADD3 R0, PT, PT, R17, 0x1800000, RZ ;  /* 0x0180000011007810 */ /* 0x000fc80007ffe0ff */
[----:B------:R-:W-:-:S04]  /*0650*/  LOP3.LUT R0, R0, 0x7f800000, RZ, 0xc0, !PT ;  /* 0x7f80000000007812 */ /* 0x000fc800078ec0ff */
[----:B------:R-:W-:-:S13]  /*0660*/  ISETP.GT.U32.AND P0, PT, R0, 0x1ffffff, PT ;  /* 0x01ffffff0000780c */ /* 0x000fda0003f04070 */
[----:B------:R-:W-:Y:S05]  /*0670*/  @P0 BRA `(.L_x_8) ;  /* 0x0000000000140947 */ /* 0x000fea0003800000 */
[----:B------:R-:W-:Y:S01]  /*0680*/  IMAD.MOV.U32 R2, RZ, RZ, R17 ;  /* 0x000000ffff027224 */ /* 0x000fe200078e0011 */
[----:B------:R-:W-:-:S07]  /*0690*/  MOV R16, 0x6b0 ;  /* 0x000006b000107802 */ /* 0x000fce0000000f00 */
[----:B------:R-:W-:Y:S05]  /*06a0*/  CALL.REL.NOINC `($__internal_0_$__cuda_sm20_rcp_rn_f32_slowpath) ;  /* 0x0000000000a47944 */ /* 0x000fea0003c00000 */
[----:B------:R-:W-:Y:S01]  /*06b0*/  MOV R0, R3 ;  /* 0x0000000300007202 */ /* 0x000fe20000000f00 */
[----:B------:R-:W-:Y:S06]  /*06c0*/  BRA `(.L_x_9) ;  /* 0x0000000000107947 */ /* 0x000fec0003800000 */
.L_x_8:
[----:B------:R-:W0:Y:S02]  /*06d0*/  MUFU.RCP R0, R17 ;  /* 0x0000001100007308 */ /* 0x000e240000001000 */
[----:B0-----:R-:W-:-:S04]  /*06e0*/  FFMA R2, R17, R0, -1 ;  /* 0xbf80000011027423 */ /* 0x001fc80000000000 */
[----:B------:R-:W-:-:S04]  /*06f0*/  FADD.FTZ R3, -R2, -RZ ;  /* 0x800000ff02037221 */ /* 0x000fc80000010100 */
[----:B------:R-:W-:-:S07]  /*0700*/  FFMA R0, R0, R3, R0 ;  /* 0x0000000300007223 */ /* 0x000fce0000000000 */
.L_x_9:
[----:B------:R-:W-:Y:S05]  /*0710*/  BSYNC.RECONVERGENT B0 ;  /* 0x0000000000007941 */ /* 0x000fea0003800200 */
.L_x_7:
[----:B------:R-:W-:Y:S01]  /*0720*/  IMAD.MOV.U32 R3, RZ, RZ, 0x3e2ef945 ;  /* 0x3e2ef945ff037424 */ /* 0x000fe200078e00ff */
[----:B------:R-:W-:Y:S01]  /*0730*/  FSETP.GE.AND P0, PT, R15, RZ, PT ;  /* 0x000000ff0f00720b */ /* 0x000fe20003f06000 */
[----:B------:R-:W-:Y:S01]  /*0740*/  IMAD.MOV.U32 R16, RZ, RZ, 0x437c0000 ;  /* 0x437c0000ff107424 */ /* 0x000fe200078e00ff */
[----:B------:R-:W-:Y:S01]  /*0750*/  IADD3 R6, P1, PT, R6, 0x4, RZ ;  /* 0x0000000406067810 */ /* 0x000fe20007f3e0ff */
[----:B------:R-:W-:Y:S01]  /*0760*/  FFMA R3, R0, R3, -0.82215225696563720703 ;  /* 0xbf52789200037423 */ /* 0x000fe20000000003 */
[----:B------:R-:W-:Y:S02]  /*0770*/  VIADD R10, R10, 0x1 ;  /* 0x000000010a0a7836 */ /* 0x000fe40000000000 */
[----:B------:R-:W-:Y:S01]  /*0780*/  IADD3.X R7, PT, PT, RZ, R7, RZ, P1, !PT ;  /* 0x00000007ff077210 */ /* 0x000fe20000ffe4ff */
[----:B------:R-:W-:Y:S01]  /*0790*/  FFMA R3, R3, R0, 1.4885158538818359375 ;  /* 0x3fbe87b003037423 */ /* 0x000fe20000000000 */
[----:B------:R-:W-:-:S03]  /*07a0*/  VIADD R11, R11, 0x1 ;  /* 0x000000010b0b7836 */ /* 0x000fc60000000000 */
[----:B------:R-:W-:-:S04]  /*07b0*/  FFMA R3, R3, R0, -1.1352039575576782227 ;  /* 0xbf914e5d03037423 */ /* 0x000fc80000000000 */
[----:B------:R-:W-:-:S04]  /*07c0*/  FFMA R3, R3, R0, 0.27886807918548583984 ;  /* 0x3e8ec7cc03037423 */ /* 0x000fc80000000000 */
[----:B------:R-:W-:-:S04]  /*07d0*/  FFMA R3, R3, R0, -0.18628805875778198242 ;  /* 0xbe3ec24c03037423 */ /* 0x000fc80000000000 */
[----:B------:R-:W-:-:S04]  /*07e0*/  FFMA R3, R3, R0, 0.096784181892871856689 ;  /* 0x3dc636c903037423 */ /* 0x000fc80000000000 */
[----:B------:R-:W-:Y:S01]  /*07f0*/  FFMA R17, R3, R0, 0.37409195303916931152 ;  /* 0x3ebf88fb03117423 */ /* 0x000fe20000000000 */
[----:B------:R-:W-:-:S03]  /*0800*/  FFMA R3, -R15, R15, -1.2655122280120849609 ;  /* 0xbfa1fc4e0f037423 */ /* 0x000fc6000000010f */
[----:B------:R-:W-:Y:S01]  /*0810*/  FFMA R2, R17, R0, 1.0000237226486206055 ;  /* 0x3f8000c711027423 */ /* 0x000fe20000000000 */
[----:B------:R-:W-:-:S03]  /*0820*/  HFMA2 R17, -RZ, RZ, 1.75, 0 ;  /* 0x3f000000ff117431 */ /* 0x000fc600000001ff */
[----:B------:R-:W-:-:S04]  /*0830*/  FFMA R2, R2, R0, R3 ;  /* 0x0000000002027223 */ /* 0x000fc80000000003 */
[----:B------:R-:W-:-:S04]  /*0840*/  FFMA.SAT R3, R2, 0.0057249800302088260651, R17 ;  /* 0x3bbb989d02037823 */ /* 0x000fc80000002011 */
[----:B------:R-:W-:-:S04]  /*0850*/  FFMA.RM R3, R3, R16, 12582913 ;  /* 0x4b40000103037423 */ /* 0x000fc80000004010 */
[C---:B------:R-:W-:Y:S01]  /*0860*/  FADD R17, R3.reuse, -12583039 ;  /* 0xcb40007f03117421 */ /* 0x040fe20000000000 */
[----:B------:R-:W-:-:S03]  /*0870*/  SHF.L.U32 R3, R3, 0x17, RZ ;  /* 0x0000001703037819 */ /* 0x000fc600000006ff */
[----:B------:R-:W-:-:S04]  /*0880*/  FFMA R17, R2, 1.4426950216293334961, -R17 ;  /* 0x3fb8aa3b02117823 */ /* 0x000fc80000000811 */
[----:B------:R-:W-:-:S04]  /*0890*/  FFMA R17, R2, 1.925963033500011079e-08, R17 ;  /* 0x32a5706002117823 */ /* 0x000fc80000000011 */
[----:B------:R-:W0:Y:S02]  /*08a0*/  MUFU.EX2 R2, R17 ;  /* 0x0000001100027308 */ /* 0x000e240000000800 */
[----:B0-----:R-:W-:-:S04]  /*08b0*/  FMUL R3, R3, R2 ;  /* 0x0000000203037220 */ /* 0x001fc80000400000 */
[CC--:B------:R-:W-:Y:S01]  /*08c0*/  FFMA R15, R3.reuse, -R0.reuse, 1 ;  /* 0x3f800000030f7423 */ /* 0x0c0fe20000000800 */
[----:B------:R-:W-:Y:S01]  /*08d0*/  @!P0 FFMA R15, R3, R0, -1 ;  /* 0xbf800000030f8423 */ /* 0x000fe20000000000 */
[----:B------:R-:W-:-:S03]  /*08e0*/  ISETP.NE.AND P0, PT, R10, RZ, PT ;  /* 0x000000ff0a00720c */ /* 0x000fc60003f05270 */
[----:B------:R-:W-:-:S04]  /*08f0*/  FADD R14, R14, -R15 ;  /* 0x8000000f0e0e7221 */ /* 0x000fc80000000000 */
[----:B------:R-:W-:-:S05]  /*0900*/  FMUL R3, R14, 0.5 ;  /* 0x3f0000000e037820 */ /* 0x000fca0000400000 */
[----:B------:R0:W-:Y:S01]  /*0910*/  STG.E desc[UR6][R4.64], R3 ;  /* 0x0000000304007986 */ /* 0x0001e2000c101906 */
[----:B------:R-:W-:Y:S05]  /*0920*/  @P0 BRA `(.L_x_10) ;  /* 0xfffffff800140947 */ /* 0x000fea000383ffff */
[----:B------:R-:W-:Y:S05]  /*0930*/  EXIT ;  /* 0x000000000000794d */ /* 0x000fea0003800000 */
        .weak           $__internal_0_$__cuda_sm20_rcp_rn_f32_slowpath
        .type           $__internal_0_$__cuda_sm20_rcp_rn_f32_slowpath,@function
        .size           $__internal_0_$__cuda_sm20_rcp_rn_f32_slowpath,($__internal_1_$__cuda_sm3x_div_rn_noftz_f32_slowpath - $__internal_0_$__cuda_sm20_rcp_rn_f32_slowpath)
$__internal_0_$__cuda_sm20_rcp_rn_f32_slowpath:
[----:B------:R-:W-:Y:S01]  /*0940*/  SHF.L.U32 R3, R2, 0x1, RZ ;  /* 0x0000000102037819 */ /* 0x000fe200000006ff */
[----:B------:R-:W-:Y:S03]  /*0950*/  BSSY.RECONVERGENT B1, `(.L_x_11) ;  /* 0x0000030000017945 */ /* 0x000fe60003800200 */
[----:B------:R-:W-:-:S04]  /*0960*/  SHF.R.U32.HI R3, RZ, 0x18, R3 ;  /* 0x00000018ff037819 */ /* 0x000fc80000011603 */
[----:B------:R-:W-:-:S13]  /*0970*/  ISETP.NE.U32.AND P0, PT, R3, RZ, PT ;  /* 0x000000ff0300720c */ /* 0x000fda0003f05070 */
[----:B------:R-:W-:Y:S05]  /*0980*/  @P0 BRA `(.L_x_12) ;  /* 0x0000000000280947 */ /* 0x000fea0003800000 */
[----:B------:R-:W-:-:S05]  /*0990*/  IMAD.SHL.U32 R3, R2, 0x2, RZ ;  /* 0x0000000202037824 */ /* 0x000fca00078e00ff */
[----:B------:R-:W-:-:S13]  /*09a0*/  ISETP.NE.AND P0, PT, R3, RZ, PT ;  /* 0x000000ff0300720c */ /* 0x000fda0003f05270 */
[----:B------:R-:W-:Y:S01]  /*09b0*/  @P0 FFMA R18, R2, 1.84467440737095516160e+19, RZ ;  /* 0x5f80000002120823 */ /* 0x000fe200000000ff */
[----:B------:R-:W-:Y:S08]  /*09c0*/  @!P0 MUFU.RCP R17, R2 ;  /* 0x0000000200118308 */ /* 0x000ff00000001000 */
[----:B------:R-:W0:Y:S02]  /*09d0*/  @P0 MUFU.RCP R3, R18 ;  /* 0x0000001200030308 */ /* 0x000e240000001000 */
[----:B0-----:R-:W-:-:S04]  /*09e0*/  @P0 FFMA R19, R18, R3, -1 ;  /* 0xbf80000012130423 */ /* 0x001fc80000000003 */
[----:B------:R-:W-:-:S04]  /*09f0*/  @P0 FADD.FTZ R20, -R19, -RZ ;  /* 0x800000ff13140221 */ /* 0x000fc80000010100 */
[----:B------:R-:W-:-:S04]  /*0a00*/  @P0 FFMA R3, R3, R20, R3 ;  /* 0x0000001403030223 */ /* 0x000fc80000000003 */
[----:B------:R-:W-:Y:S01]  /*0a10*/  @P0 FFMA R17, R3, 1.84467440737095516160e+19, RZ ;  /* 0x5f80000003110823 */ /* 0x000fe200000000ff */
[----:B------:R-:W-:Y:S06]  /*0a20*/  BRA `(.L_x_13) ;  /* 0x0000000000887947 */ /* 0x000fec0003800000 */
.L_x_12:
[----:B------:R-:W-:-:S04]  /*0a30*/  IADD3 R17, PT, PT, R3, -0xfd, RZ ;  /* 0xffffff0303117810 */ /* 0x000fc80007ffe0ff */
[----:B------:R-:W-:-:S13]  /*0a40*/  ISETP.GT.U32.AND P0, PT, R17, 0x1, PT ;  /* 0x000000011100780c */ /* 0x000fda0003f04070 */
[----:B------:R-:W-:Y:S05]  /*0a50*/  @P0 BRA `(.L_x_14) ;  /* 0x0000000000780947 */ /* 0x000fea0003800000 */
[----:B------:R-:W-:Y:S01]  /*0a60*/  LOP3.LUT R18, R2, 0x7fffff, RZ, 0xc0, !PT ;  /* 0x007fffff02127812 */ /* 0x000fe200078ec0ff */
[----:B------:R-:W-:Y:S01]  /*0a70*/  IMAD.MOV.U32 R22, RZ, RZ, 0x3 ;  /* 0x00000003ff167424 */ /* 0x000fe200078e00ff */
[----:B------:R-:W-:Y:S02]  /*0a80*/  IADD3 R3, PT, PT, R3, -0xfc, RZ ;  /* 0xffffff0403037810 */ /* 0x000fe40007ffe0ff */
[----:B------:R-:W-:Y:S02]  /*0a90*/  LOP3.LUT R18, R18, 0x3f800000, RZ, 0xfc, !PT ;  /* 0x3f80000012127812 */ /* 0x000fe400078efcff */
[----:B------:R-:W-:Y:S02]  /*0aa0*/  SHF.L.U32 R23, R22, R17, RZ ;  /* 0x0000001116177219 */ /* 0x000fe400000006ff */
[----:B------:R-:W0:Y:S02]  /*0ab0*/  MUFU.RCP R19, R18 ;  /* 0x0000001200137308 */ /* 0x000e240000001000 */
[----:B0-----:R-:W-:-:S04]  /*0ac0*/  FFMA R20, R18, R19, -1 ;  /* 0xbf80000012147423 */ /* 0x001fc80000000013 */
[----:B------:R-:W-:-:S04]  /*0ad0*/  FADD.FTZ R20, -R20, -RZ ;  /* 0x800000ff14147221 */ /* 0x000fc80000010100 */
[CCC-:B------:R-:W-:Y:S01]  /*0ae0*/  FFMA.RM R21, R19.reuse, R20.reuse, R19.reuse ;  /* 0x0000001413157223 */ /* 0x1c0fe20000004013 */
[----:B------:R-:W-:-:S04]  /*0af0*/  FFMA.RP R20, R19, R20, R19 ;  /* 0x0000001413147223 */ /* 0x000fc80000008013 */
[C---:B------:R-:W-:Y:S02]  /*0b00*/  LOP3.LUT R19, R21.reuse, 0x7fffff, RZ, 0xc0, !PT ;  /* 0x007fffff15137812 */ /* 0x040fe400078ec0ff */
[----:B------:R-:W-:Y:S02]  /*0b10*/  FSETP.NEU.FTZ.AND P0, PT, R21, R20, PT ;  /* 0x000000141500720b */ /* 0x000fe40003f1d000 */
[----:B------:R-:W-:Y:S02]  /*0b20*/  LOP3.LUT R20, R19, 0x800000, RZ, 0xfc, !PT ;  /* 0x0080000013147812 */ /* 0x000fe400078efcff */
[----:B------:R-:W-:Y:S02]  /*0b30*/  SEL R19, RZ, 0xffffffff, !P0 ;  /* 0xffffffffff137807 */ /* 0x000fe40004000000 */
[----:B------:R-:W-:Y:S02]  /*0b40*/  LOP3.LUT R18, R23, R20, RZ, 0xc0, !PT ;  /* 0x0000001417127212 */ /* 0x000fe400078ec0ff */
[----:B------:R-:W-:-:S02]  /*0b50*/  IADD3 R19, PT, PT, -R19, RZ, RZ ;  /* 0x000000ff13137210 */ /* 0x000fc40007ffe1ff */
[-C--:B------:R-:W-:Y:S02]  /*0b60*/  SHF.R.U32.HI R18, RZ, R17.reuse, R18 ;  /* 0x00000011ff127219 */ /* 0x080fe40000011612 */
[--C-:B------:R-:W-:Y:S02]  /*0b70*/  LOP3.LUT P1, RZ, R19, R17, R20.reuse, 0xf8, !PT ;  /* 0x0000001113ff7212 */ /* 0x100fe4000782f814 */
[C---:B------:R-:W-:Y:S02]  /*0b80*/  LOP3.LUT P0, RZ, R18.reuse, 0x1, RZ, 0xc0, !PT ;  /* 0x0000000112ff7812 */ /* 0x040fe4000780c0ff */
[----:B------:R-:W-:Y:S02]  /*0b90*/  LOP3.LUT P2, RZ, R18, 0x2, RZ, 0xc0, !PT ;  /* 0x0000000212ff7812 */ /* 0x000fe4000784c0ff */
[----:B------:R-:W-:Y:S02]  /*0ba0*/  SHF.R.U32.HI R3, RZ, R3, R20 ;  /* 0x00000003ff037219 */ /* 0x000fe40000011614 */
[----:B------:R-:W-:-:S02]  /*0bb0*/  PLOP3.LUT P0, PT, P0, P1, P2, 0xe0, 0x0 ;  /* 0x000000000000781c */ /* 0x000fc40000703c20 */
[----:B------:R-:W-:Y:S02]  /*0bc0*/  LOP3.LUT P1, RZ, R2, 0x7fffff, RZ, 0xc0, !PT ;  /* 0x007fffff02ff7812 */ /* 0x000fe4000782c0ff */
[----:B------:R-:W-:-:S05]  /*0bd0*/  SEL R17, RZ, 0x1, !P0 ;  /* 0x00000001ff117807 */ /* 0x000fca0004000000 */
[----:B------:R-:W-:-:S05]  /*0be0*/  IMAD.MOV R17, RZ, RZ, -R17 ;  /* 0x000000ffff117224 */ /* 0x000fca00078e0a11 */
[----:B------:R-:W-:-:S13]  /*0bf0*/  ISETP.GE.AND P0, PT, R17, RZ, PT ;  /* 0x000000ff1100720c */ /* 0x000fda0003f06270 */
[----:B------:R-:W-:-:S05]  /*0c00*/  @!P0 VIADD R3, R3, 0x1 ;  /* 0x0000000103038836 */ /* 0x000fca0000000000 */
[----:B------:R-:W-:-:S04]  /*0c10*/  @!P1 SHF.L.U32 R3, R3, 0x1, RZ ;  /* 0x0000000103039819 */ /* 0x000fc800000006ff */
[----:B------:R-:W-:Y:S01]  /*0c20*/  LOP3.LUT R17, R3, 0x80000000, R2, 0xf8, !PT ;  /* 0x8000000003117812 */ /* 0x000fe200078ef802 */
[----:B------:R-:W-:Y:S06]  /*0c30*/  BRA `(.L_x_13) ;  /* 0x0000000000047947 */ /* 0x000fec0003800000 */
.L_x_14:
[----:B------:R0:W1:Y:S02]  /*0c40*/  MUFU.RCP R17, R2 ;  /* 0x0000000200117308 */ /* 0x0000640000001000 */
.L_x_13:
[----:B------:R-:W-:Y:S05]  /*0c50*/  BSYNC.RECONVERGENT B1 ;  /* 0x0000000000017941 */ /* 0x000fea0003800200 */
.L_x_11:
[----:B-1----:R-:W-:Y:S01]  /*0c60*/  IMAD.MOV.U32 R3, RZ, RZ, R17 ;  /* 0x000000ffff037224 */ /* 0x002fe200078e0011 */
[----:B------:R-:W-:-:S04]  /*0c70*/  MOV R17, 0x0 ;  /* 0x0000000000117802 */ /* 0x000fc80000000f00 */
[----:B0-----:R-:W-:Y:S05]  /*0c80*/  RET.REL.NODEC R16 `(_Z23compute_histogram_probsPfS_S_iiff) ;  /* 0xfffffff010dc7950 */ /* 0x001fea0003c3ffff */
        .weak           $__internal_1_$__cuda_sm3x_div_rn_noftz_f32_slowpath
        .type           $__internal_1_$__cuda_sm3x_div_rn_noftz_f32_slowpath,@function
        .size           $__internal_1_$__cuda_sm3x_div_rn_noftz_f32_slowpath,(.L_x_28 - $__internal_1_$__cuda_sm3x_div_rn_noftz_f32_slowpath)
$__internal_1_$__cuda_sm3x_div_rn_noftz_f32_slowpath:
[--C-:B------:R-:W-:Y:S01]  /*0c90*/  SHF.R.U32.HI R15, RZ, 0x17, R0.reuse ;  /* 0x00000017ff0f7819 */ /* 0x100fe20000011600 */
[----:B------:R-:W-:Y:S01]  /*0ca0*/  BSSY.RECONVERGENT B1, `(.L_x_15) ;  /* 0x0000063000017945 */ /* 0x000fe20003800200 */
[----:B------:R-:W-:Y:S02]  /*0cb0*/  SHF.R.U32.HI R2, RZ, 0x17, R3 ;  /* 0x00000017ff027819 */ /* 0x000fe40000011603 */
[----:B------:R-:W-:Y:S02]  /*0cc0*/  LOP3.LUT R15, R15, 0xff, RZ, 0xc0, !PT ;  /* 0x000000ff0f0f7812 */ /* 0x000fe400078ec0ff */
[----:B------:R-:W-:Y:S01]  /*0cd0*/  LOP3.LUT R20, R2, 0xff, RZ, 0xc0, !PT ;  /* 0x000000ff02147812 */ /* 0x000fe200078ec0ff */
[----:B------:R-:W-:Y:S02]  /*0ce0*/  IMAD.MOV.U32 R2, RZ, RZ, R0 ;  /* 0x000000ffff027224 */ /* 0x000fe400078e0000 */
[----:B------:R-:W-:Y:S01]  /*0cf0*/  VIADD R18, R15, 0xffffffff ;  /* 0xffffffff0f127836 */ /* 0x000fe20000000000 */
[----:B------:R-:W-:-:S04]  /*0d00*/  IADD3 R19, PT, PT, R20, -0x1, RZ ;  /* 0xffffffff14137810 */ /* 0x000fc80007ffe0ff */
[----:B------:R-:W-:-:S04]  /*0d10*/  ISETP.GT.U32.AND P0, PT, R18, 0xfd, PT ;  /* 0x000000fd1200780c */ /* 0x000fc80003f04070 */
[----:B------:R-:W-:-:S13]  /*0d20*/  ISETP.GT.U32.OR P0, PT, R19, 0xfd, P0 ;  /* 0x000000fd1300780c */ /* 0x000fda0000704470 */
[----:B------:R-:W-:Y:S01]  /*0d30*/  @!P0 MOV R17, RZ ;  /* 0x000000ff00118202 */ /* 0x000fe20000000f00 */
[----:B------:R-:W-:Y:S06]  /*0d40*/  @!P0 BRA `(.L_x_16) ;  /* 0x00000000005c8947 */ /* 0x000fec0003800000 */
[----:B------:R-:W-:Y:S02]  /*0d50*/  FSETP.GTU.FTZ.AND P0, PT, |R3|, +INF , PT ;  /* 0x7f8000000300780b */ /* 0x000fe40003f1c200 */
[----:B------:R-:W-:-:S04]  /*0d60*/  FSETP.GTU.FTZ.AND P1, PT, |R0|, +INF , PT ;  /* 0x7f8000000000780b */ /* 0x000fc80003f3c200 */
[----:B------:R-:W-:-:S13]  /*0d70*/  PLOP3.LUT P0, PT, P0, P1, PT, 0xf8, 0x8f ;  /* 0x00000000008f781c */ /* 0x000fda0000703f70 */
[----:B------:R-:W-:Y:S05]  /*0d80*/  @P0 BRA `(.L_x_17) ;  /* 0x00000004004c0947 */ /* 0x000fea0003800000 */
[----:B------:R-:W-:-:S13]  /*0d90*/  LOP3.LUT P0, RZ, R2, 0x7fffffff, R3, 0xc8, !PT ;  /* 0x7fffffff02ff7812 */ /* 0x000fda000780c803 */
[----:B------:R-:W-:Y:S05]  /*0da0*/  @!P0 BRA `(.L_x_18) ;  /* 0x00000004003c8947 */ /* 0x000fea0003800000 */
[C---:B------:R-:W-:Y:S02]  /*0db0*/  FSETP.NEU.FTZ.AND P2, PT, |R3|.reuse, +INF , PT ;  /* 0x7f8000000300780b */ /* 0x040fe40003f5d200 */
[----:B------:R-:W-:Y:S02]  /*0dc0*/  FSETP.NEU.FTZ.AND P1, PT, |R0|, +INF , PT ;  /* 0x7f8000000000780b */ /* 0x000fe40003f3d200 */
[----:B------:R-:W-:-:S11]  /*0dd0*/  FSETP.NEU.FTZ.AND P0, PT, |R3|, +INF , PT ;  /* 0x7f8000000300780b */ /* 0x000fd60003f1d200 */
[----:B------:R-:W-:Y:S05]  /*0de0*/  @!P1 BRA !P2, `(.L_x_18) ;  /* 0x00000004002c9947 */ /* 0x000fea0005000000 */
[----:B------:R-:W-:-:S04]  /*0df0*/  LOP3.LUT P2, RZ, R3, 0x7fffffff, RZ, 0xc0, !PT ;  /* 0x7fffffff03ff7812 */ /* 0x000fc8000784c0ff */
[----:B------:R-:W-:-:S13]  /*0e00*/  PLOP3.LUT P1, PT, P1, P2, PT, 0x2f, 0xf2 ;  /* 0x0000000000f2781c */ /* 0x000fda0000f24577 */
[----:B------:R-:W-:Y:S05]  /*0e10*/  @P1 BRA `(.L_x_19) ;  /* 0x0000000400181947 */ /* 0x000fea0003800000 */
[----:B------:R-:W-:-:S04]  /*0e20*/  LOP3.LUT P1, RZ, R2, 0x7fffffff, RZ, 0xc0, !PT ;  /* 0x7fffffff02ff7812 */ /* 0x000fc8000782c0ff */
[----:B------:R-:W-:-:S13]  /*0e30*/  PLOP3.LUT P0, PT, P0, P1, PT, 0x2f, 0xf2 ;  /* 0x0000000000f2781c */ /* 0x000fda0000702577 */
[----:B------:R-:W-:Y:S05]  /*0e40*/  @P0 BRA `(.L_x_20) ;  /* 0x0000000400000947 */ /* 0x000fea0003800000 */
[----:B------:R-:W-:Y:S02]  /*0e50*/  ISETP.GE.AND P0, PT, R19, RZ, PT ;  /* 0x000000ff1300720c */ /* 0x000fe40003f06270 */
[----:B------:R-:W-:-:S11]  /*0e60*/  ISETP.GE.AND P1, PT, R18, RZ, PT ;  /* 0x000000ff1200720c */ /* 0x000fd60003f26270 */
[----:B------:R-:W-:Y:S01]  /*0e70*/  @P0 IMAD.MOV.U32 R17, RZ, RZ, RZ ;  /* 0x000000ffff110224 */ /* 0x000fe200078e00ff */
[----:B------:R-:W-:Y:S01]  /*0e80*/  @!P0 MOV R17, 0xffffffc0 ;  /* 0xffffffc000118802 */ /* 0x000fe20000000f00 */
[----:B------:R-:W-:Y:S01]  /*0e90*/  @!P0 FFMA R3, R3, 1.84467440737095516160e+19, RZ ;  /* 0x5f80000003038823 */ /* 0x000fe200000000ff */
[----:B------:R-:W-:-:S03]  /*0ea0*/  @!P1 FFMA R2, R0, 1.84467440737095516160e+19, RZ ;  /* 0x5f80000000029823 */ /* 0x000fc600000000ff */
[----:B------:R-:W-:-:S07]  /*0eb0*/  @!P1 VIADD R17, R17, 0x40 ;  /* 0x0000004011119836 */ /* 0x000fce0000000000 */
.L_x_16:
[----:B------:R-:W-:Y:S01]  /*0ec0*/  LEA R19, R15, 0xc0800000, 0x17 ;  /* 0xc08000000f137811 */ /* 0x000fe200078eb8ff */
[----:B------:R-:W-:Y:S01]  /*0ed0*/  VIADD R20, R20, 0xffffff81 ;  /* 0xffffff8114147836 */ /* 0x000fe20000000000 */
[----:B------:R-:W-:Y:S02]  /*0ee0*/  BSSY.RECONVERGENT B2, `(.L_x_21) ;  /* 0x0000035000027945 */ /* 0x000fe40003800200 */
[----:B------:R-:W-:Y:S01]  /*0ef0*/  IADD3 R19, PT, PT, -R19, R2, RZ ;  /* 0x0000000213137210 */ /* 0x000fe20007ffe1ff */
[C---:B------:R-:W-:Y:S01]  /*0f00*/  IMAD R2, R20.reuse, -0x800000, R3 ;  /* 0xff80000014027824 */ /* 0x040fe200078e0203 */
[----:B------:R-:W-:Y:S02]  /*0f10*/  IADD3 R20, PT, PT, R20, 0x7f, -R15 ;  /* 0x0000007f14147810 */ /* 0x000fe40007ffe80f */
[----:B------:R-:W0:Y:S01]  /*0f20*/  MUFU.RCP R18, R19 ;  /* 0x0000001300127308 */ /* 0x000e220000001000 */
[----:B------:R-:W-:Y:S01]  /*0f30*/  FADD.FTZ R21, -R19, -RZ ;  /* 0x800000ff13157221 */ /* 0x000fe20000010100 */
[----:B------:R-:W-:-:S03]  /*0f40*/  IADD3 R20, PT, PT, R20, R17, RZ ;  /* 0x0000001114147210 */ /* 0x000fc60007ffe0ff */
[----:B0-----:R-:W-:-:S04]  /*0f50*/  FFMA R23, R18, R21, 1 ;  /* 0x3f80000012177423 */ /* 0x001fc80000000015 */
[----:B------:R-:W-:-:S04]  /*0f60*/  FFMA R3, R18, R23, R18 ;  /* 0x0000001712037223 */ /* 0x000fc80000000012 */
[----:B------:R-:W-:-:S04]  /*0f70*/  FFMA R18, R2, R3, RZ ;  /* 0x0000000302127223 */ /* 0x000fc800000000ff */
[----:B------:R-:W-:-:S04]  /*0f80*/  FFMA R22, R21, R18, R2 ;  /* 0x0000001215167223 */ /* 0x000fc80000000002 */
[----:B------:R-:W-:-:S04]  /*0f90*/  FFMA R18, R3, R22, R18 ;  /* 0x0000001603127223 */ /* 0x000fc80000000012 */
[----:B------:R-:W-:-:S04]  /*0fa0*/  FFMA R21, R21, R18, R2 ;  /* 0x0000001215157223 */ /* 0x000fc80000000002 */
[----:B------:R-:W-:-:S05]  /*0fb0*/  FFMA R2, R3, R21, R18 ;  /* 0x0000001503027223 */ /* 0x000fca0000000012 */
[----:B------:R-:W-:-:S04]  /*0fc0*/  SHF.R.U32.HI R15, RZ, 0x17, R2 ;  /* 0x00000017ff0f7819 */ /* 0x000fc80000011602 */
[----:B------:R-:W-:-:S05]  /*0fd0*/  LOP3.LUT R15, R15, 0xff, RZ, 0xc0, !PT ;  /* 0x000000ff0f0f7812 */ /* 0x000fca00078ec0ff */
[----:B------:R-:W-:-:S05]  /*0fe0*/  IMAD.IADD R19, R15, 0x1, R20 ;  /* 0x000000010f137824 */ /* 0x000fca00078e0214 */
[----:B------:R-:W-:-:S04]  /*0ff0*/  IADD3 R15, PT, PT, R19, -0x1, RZ ;  /* 0xffffffff130f7810 */ /* 0x000fc80007ffe0ff */
[----:B------:R-:W-:-:S13]  /*1000*/  ISETP.GE.U32.AND P0, PT, R15, 0xfe, PT ;  /* 0x000000fe0f00780c */ /* 0x000fda0003f06070 */
[----:B------:R-:W-:Y:S05]  /*1010*/  @!P0 BRA `(.L_x_22) ;  /* 0x0000000000808947 */ /* 0x000fea0003800000 */
[----:B------:R-:W-:-:S13]  /*1020*/  ISETP.GT.AND P0, PT, R19, 0xfe, PT ;  /* 0x000000fe1300780c */ /* 0x000fda0003f04270 */
[----:B------:R-:W-:Y:S05]  /*1030*/  @P0 BRA `(.L_x_23) ;  /* 0x00000000006c0947 */ /* 0x000fea0003800000 */
[----:B------:R-:W-:-:S13]  /*1040*/  ISETP.GE.AND P0, PT, R19, 0x1, PT ;  /* 0x000000011300780c */ /* 0x000fda0003f06270 */
[----:B------:R-:W-:Y:S05]  /*1050*/  @P0 BRA `(.L_x_24) ;  /* 0x0000000000740947 */ /* 0x000fea0003800000 */
[----:B------:R-:W-:Y:S02]  /*1060*/  ISETP.GE.AND P0, PT, R19, -0x18, PT ;  /* 0xffffffe81300780c */ /* 0x000fe40003f06270 */
[----:B------:R-:W-:-:S11]  /*1070*/  LOP3.LUT R2, R2, 0x80000000, RZ, 0xc0, !PT ;  /* 0x8000000002027812 */ /* 0x000fd600078ec0ff */
[----:B------:R-:W-:Y:S05]  /*1080*/  @!P0 BRA `(.L_x_24) ;  /* 0x0000000000688947 */ /* 0x000fea0003800000 */
[-CC-:B------:R-:W-:Y:S01]  /*1090*/  FFMA.RZ R15, R3, R21.reuse, R18.reuse ;  /* 0x00000015030f7223 */ /* 0x180fe2000000c012 */
[C---:B------:R-:W-:Y:S01]  /*10a0*/  VIADD R20, R19.reuse, 0x20 ;  /* 0x0000002013147836 */ /* 0x040fe20000000000 */
[C---:B------:R-:W-:Y:S02]  /*10b0*/  ISETP.NE.AND P2, PT, R19.reuse, RZ, PT ;  /* 0x000000ff1300720c */ /* 0x040fe40003f45270 */
[----:B------:R-:W-:Y:S02]  /*10c0*/  ISETP.NE.AND P1, PT, R19, RZ, PT ;  /* 0x000000ff1300720c */ /* 0x000fe40003f25270 */
[----:B------:R-:W-:Y:S01]  /*10d0*/  LOP3.LUT R17, R15, 0x7fffff, RZ, 0xc0, !PT ;  /* 0x007fffff0f117812 */ /* 0x000fe200078ec0ff */
[CCC-:B------:R-:W-:Y:S01]  /*10e0*/  FFMA.RP R15, R3.reuse, R21.reuse, R18.reuse ;  /* 0x00000015030f7223 */ /* 0x1c0fe20000008012 */
[----:B------:R-:W-:Y:S01]  /*10f0*/  FFMA.RM R18, R3, R21, R18 ;  /* 0x0000001503127223 */ /* 0x000fe20000004012 */
[----:B------:R-:W-:Y:S02]  /*1100*/  IADD3 R3, PT, PT, -R19, RZ, RZ ;  /* 0x000000ff13037210 */ /* 0x000fe40007ffe1ff */
[----:B------:R-:W-:-:S02]  /*1110*/  LOP3.LUT R17, R17, 0x800000, RZ, 0xfc, !PT ;  /* 0x0080000011117812 */ /* 0x000fc400078efcff */
[----:B------:R-:W-:Y:S02]  /*1120*/  FSETP.NEU.FTZ.AND P0, PT, R15, R18, PT ;  /* 0x000000120f00720b */ /* 0x000fe40003f1d000 */
[----:B------:R-:W-:Y:S02]  /*1130*/  SHF.L.U32 R20, R17, R20, RZ ;  /* 0x0000001411147219 */ /* 0x000fe400000006ff */
[----:B------:R-:W-:Y:S02]  /*1140*/  SEL R18, R3, RZ, P2 ;  /* 0x000000ff03127207 */ /* 0x000fe40001000000 */
[----:B------:R-:W-:Y:S02]  /*1150*/  ISETP.NE.AND P1, PT, R20, RZ, P1 ;  /* 0x000000ff1400720c */ /* 0x000fe40000f25270 */
[----:B------:R-:W-:Y:S02]  /*1160*/  SHF.R.U32.HI R18, RZ, R18, R17 ;  /* 0x00000012ff127219 */ /* 0x000fe40000011611 */
[----:B------:R-:W-:-:S02]  /*1170*/  PLOP3.LUT P0, PT, P0, P1, PT, 0xf8, 0x8f ;  /* 0x00000000008f781c */ /* 0x000fc40000703f70 */
[----:B------:R-:W-:Y:S02]  /*1180*/  SHF.R.U32.HI R20, RZ, 0x1, R18 ;  /* 0x00000001ff147819 */ /* 0x000fe40000011612 */
[----:B------:R-:W-:-:S04]  /*1190*/  SEL R3, RZ, 0x1, !P0 ;  /* 0x00000001ff037807 */ /* 0x000fc80004000000 */
[----:B------:R-:W-:-:S04]  /*11a0*/  LOP3.LUT R3, R3, 0x1, R20, 0xf8, !PT ;  /* 0x0000000103037812 */ /* 0x000fc800078ef814 */
[----:B------:R-:W-:-:S05]  /*11b0*/  LOP3.LUT R3, R3, R18, RZ, 0xc0, !PT ;  /* 0x0000001203037212 */ /* 0x000fca00078ec0ff */
[----:B------:R-:W-:-:S05]  /*11c0*/  IMAD.IADD R3, R20, 0x1, R3 ;  /* 0x0000000114037824 */ /* 0x000fca00078e0203 */
[----:B------:R-:W-:Y:S01]  /*11d0*/  LOP3.LUT R2, R3, R2, RZ, 0xfc, !PT ;  /* 0x0000000203027212 */ /* 0x000fe200078efcff */
[----:B------:R-:W-:Y:S06]  /*11e0*/  BRA `(.L_x_24) ;  /* 0x0000000000107947 */ /* 0x000fec0003800000 */
.L_x_23:
[----:B------:R-:W-:-:S04]  /*11f0*/  LOP3.LUT R2, R2, 0x80000000, RZ, 0xc0, !PT ;  /* 0x8000000002027812 */ /* 0x000fc800078ec0ff */
[----:B------:R-:W-:Y:S01]  /*1200*/  LOP3.LUT R2, R2, 0x7f800000, RZ, 0xfc, !PT ;  /* 0x7f80000002027812 */ /* 0x000fe200078efcff */
[----:B------:R-:W-:Y:S06]  /*1210*/  BRA `(.L_x_24) ;  /* 0x0000000000047947 */ /* 0x000fec0003800000 */
.L_x_22:
[----:B------:R-:W-:-:S07]  /*1220*/  LEA R2, R20, R2, 0x17 ;  /* 0x0000000214027211 */ /* 0x000fce00078eb8ff */
.L_x_24:
[----:B------:R-:W-:Y:S05]  /*1230*/  BSYNC.RECONVERGENT B2 ;  /* 0x0000000000027941 */ /* 0x000fea0003800200 */
.L_x_21:
[----:B------:R-:W-:Y:S05]  /*1240*/  BRA `(.L_x_25) ;  /* 0x0000000000207947 */ /* 0x000fea0003800000 */
.L_x_20:
[----:B------:R-:W-:-:S04]  /*1250*/  LOP3.LUT R2, R2, 0x80000000, R3, 0x48, !PT ;  /* 0x8000000002027812 */ /* 0x000fc800078e4803 */
[----:B------:R-:W-:Y:S01]  /*1260*/  LOP3.LUT R2, R2, 0x7f800000, RZ, 0xfc, !PT ;  /* 0x7f80000002027812 */ /* 0x000fe200078efcff */
[----:B------:R-:W-:Y:S06]  /*1270*/  BRA `(.L_x_25) ;  /* 0x0000000000147947 */ /* 0x000fec0003800000 */
.L_x_19:
[----:B------:R-:W-:Y:S01]  /*1280*/  LOP3.LUT R2, R2, 0x80000000, R3, 0x48, !PT ;  /* 0x8000000002027812 */ /* 0x000fe200078e4803 */
[----:B------:R-:W-:Y:S06]  /*1290*/  BRA `(.L_x_25) ;  /* 0x00000000000c7947 */ /* 0x000fec0003800000 */
.L_x_18:
[----:B------:R-:W0:Y:S01]  /*12a0*/  MUFU.RSQ R2, -QNAN ;  /* 0xffc0000000027908 */ /* 0x000e220000001400 */
[----:B------:R-:W-:Y:S05]  /*12b0*/  BRA `(.L_x_25) ;  /* 0x0000000000047947 */ /* 0x000fea0003800000 */
.L_x_17:
[----:B------:R-:W-:-:S07]  /*12c0*/  FADD.FTZ R2, R3, R0 ;  /* 0x0000000003027221 */ /* 0x000fce0000010000 */
.L_x_25:
[----:B------:R-:W-:Y:S05]  /*12d0*/  BSYNC.RECONVERGENT B1 ;  /* 0x0000000000017941 */ /* 0x000fea0003800200 */
.L_x_15:
[----:B------:R-:W-:-:S04]  /*12e0*/  HFMA2 R17, -RZ, RZ, 0, 0 ;  /* 0x00000000ff117431 */ /* 0x000fc800000001ff */
[----:B0-----:R-:W-:Y:S05]  /*12f0*/  RET.REL.NODEC R16 `(_Z23compute_histogram_probsPfS_S_iiff) ;  /* 0xffffffec10407950 */ /* 0x001fea0003c3ffff */
.L_x_26:
[----:B------:R-:W-:-:S00]  /*1300*/  BRA `(.L_x_26) ;  /* 0xfffffffc00fc7947 */ /* 0x000fc0000383ffff */
[----:B------:R-:W-:-:S00]  /*1310*/  NOP ;  /* 0x0000000000007918 */ /* 0x000fc00000000000 */
        /* <DEDUP_REMOVED lines=14> */
.L_x_28:


//--------------------- .nv.shared.reserved.0     --------------------------
	.section	.nv.shared.reserved.0,"aw",@nobits
	.weak		__nv_reservedSMEM_offset_0_alias
	.size		__nv_reservedSMEM_offset_0_alias, 0, 64
	.other		__nv_reservedSMEM_offset_0_alias,@"STO_CUDA_RESERVED_SHARED STV_DEFAULT"
__nv_reservedSMEM_offset_0_alias:
	.zero		0
	.zero		64


//--------------------- .nv.constant0._Z23compute_histogram_probsPfS_S_iiff --------------------------
	.section	.nv.constant0._Z23compute_histogram_probsPfS_S_iiff,"a",@progbits
	.sectionflags	@""
	.align	4
.nv.constant0._Z23compute_histogram_probsPfS_S_iiff:
	.zero		936


//--------------------- SYMBOLS --------------------------

	.type		.nv.reservedSmem.offset0,@object
	.size		.nv.reservedSmem.offset0,0x4
